	.headerflags	@"EF_CUDA_TEXMODE_UNIFIED EF_CUDA_64BIT_ADDRESS EF_CUDA_ACCELERATORS EF_CUDA_SM90 EF_CUDA_VIRTUAL_SM(EF_CUDA_SM90)"
	.elftype	@"ET_EXEC"


//--------------------- .nv.info                  --------------------------
	.section	.nv.info,"",@"SHT_CUDA_INFO"
	.align	4


	//----- nvinfo : EIATTR_REGCOUNT
	.align		4
        /*0000*/ 	.byte	0x04, 0x2f
        /*0002*/ 	.short	(.L_3 - .L_2)
	.align		4
.L_2:
        /*0004*/ 	.word	index@(triton_poi_fused__native_batch_norm_legit_no_training__prelu_kernel_22)
        /*0008*/ 	.word	0x00000020


	//----- nvinfo : EIATTR_MIN_STACK_SIZE
	.align		4
.L_3:
        /*000c*/ 	.byte	0x04, 0x12
        /*000e*/ 	.short	(.L_5 - .L_4)
	.align		4
.L_4:
        /*0010*/ 	.word	index@(triton_poi_fused__native_batch_norm_legit_no_training__prelu_kernel_22)
        /*0014*/ 	.word	0x00000000


	//----- nvinfo : EIATTR_FRAME_SIZE
	.align		4
.L_5:
        /*0018*/ 	.byte	0x04, 0x11
        /*001a*/ 	.short	(.L_7 - .L_6)
	.align		4
.L_6:
        /*001c*/ 	.word	index@(triton_poi_fused__native_batch_norm_legit_no_training__prelu_kernel_22)
        /*0020*/ 	.word	0x00000000


	//----- nvinfo : EIATTR_MIN_STACK_SIZE
	.align		4
.L_7:
        /*0024*/ 	.byte	0x04, 0x12
        /*0026*/ 	.short	(.L_9 - .L_8)
	.align		4
.L_8:
        /*0028*/ 	.word	index@(triton_poi_fused__native_batch_norm_legit_no_training__prelu_kernel_22)
        /*002c*/ 	.word	0x00000000
.L_9:


//--------------------- .nv.info.triton_poi_fused__native_batch_norm_legit_no_training__prelu_kernel_22 --------------------------
	.section	.nv.info.triton_poi_fused__native_batch_norm_legit_no_training__prelu_kernel_22,"",@"SHT_CUDA_INFO"
	.sectionflags	@""
	.align	4


	//----- nvinfo : EIATTR_CUDA_API_VERSION
	.align		4
        /*0000*/ 	.byte	0x04, 0x37
        /*0002*/ 	.short	(.L_11 - .L_10)
.L_10:
        /*0004*/ 	.word	0x0000007c


	//----- nvinfo : EIATTR_KPARAM_INFO
	.align		4
.L_11:
        /*0008*/ 	.byte	0x04, 0x17
        /*000a*/ 	.short	(.L_13 - .L_12)
.L_12:
        /*000c*/ 	.word	0x00000000
        /*0010*/ 	.short	0x0008
        /*0012*/ 	.short	0x003c
        /*0014*/ 	.byte	0x00, 0xf0, 0x11, 0x00


	//----- nvinfo : EIATTR_KPARAM_INFO
	.align		4
.L_13:
        /*0018*/ 	.byte	0x04, 0x17
        /*001a*/ 	.short	(.L_15 - .L_14)
.L_14:
        /*001c*/ 	.word	0x00000000
        /*0020*/ 	.short	0x0007
        /*0022*/ 	.short	0x0038
        /*0024*/ 	.byte	0x00, 0xf0, 0x11, 0x00


	//----- nvinfo : EIATTR_KPARAM_INFO
	.align		4
.L_15:
        /*0028*/ 	.byte	0x04, 0x17
        /*002a*/ 	.short	(.L_17 - .L_16)
.L_16:
        /*002c*/ 	.word	0x00000000
        /*0030*/ 	.short	0x0006
        /*0032*/ 	.short	0x0030
        /*0034*/ 	.byte	0x00, 0xf4, 0x21, 0x00


	//----- nvinfo : EIATTR_KPARAM_INFO
	.align		4
.L_17:
        /*0038*/ 	.byte	0x04, 0x17
        /*003a*/ 	.short	(.L_19 - .L_18)
.L_18:
        /*003c*/ 	.word	0x00000000
        /*0040*/ 	.short	0x0005
        /*0042*/ 	.short	0x0028
        /*0044*/ 	.byte	0x00, 0xf4, 0x21, 0x00


	//----- nvinfo : EIATTR_KPARAM_INFO
	.align		4
.L_19:
        /*0048*/ 	.byte	0x04, 0x17
        /*004a*/ 	.short	(.L_21 - .L_20)
.L_20:
        /*004c*/ 	.word	0x00000000
        /*0050*/ 	.short	0x0004
        /*0052*/ 	.short	0x0020
        /*0054*/ 	.byte	0x00, 0xf4, 0x21, 0x00


	//----- nvinfo : EIATTR_KPARAM_INFO
	.align		4
.L_21:
        /*0058*/ 	.byte	0x04, 0x17
        /*005a*/ 	.short	(.L_23 - .L_22)
.L_22:
        /*005c*/ 	.word	0x00000000
        /*0060*/ 	.short	0x0003
        /*0062*/ 	.short	0x0018
        /*0064*/ 	.byte	0x00, 0xf4, 0x21, 0x00


	//----- nvinfo : EIATTR_KPARAM_INFO
	.align		4
.L_23:
        /*0068*/ 	.byte	0x04, 0x17
        /*006a*/ 	.short	(.L_25 - .L_24)
.L_24:
        /*006c*/ 	.word	0x00000000
        /*0070*/ 	.short	0x0002
        /*0072*/ 	.short	0x0010
        /*0074*/ 	.byte	0x00, 0xf4, 0x21, 0x00


	//----- nvinfo : EIATTR_KPARAM_INFO
	.align		4
.L_25:
        /*0078*/ 	.byte	0x04, 0x17
        /*007a*/ 	.short	(.L_27 - .L_26)
.L_26:
        /*007c*/ 	.word	0x00000000
        /*0080*/ 	.short	0x0001
        /*0082*/ 	.short	0x0008
        /*0084*/ 	.byte	0x00, 0xf4, 0x21, 0x00


	//----- nvinfo : EIATTR_KPARAM_INFO
	.align		4
.L_27:
        /*0088*/ 	.byte	0x04, 0x17
        /*008a*/ 	.short	(.L_29 - .L_28)
.L_28:
        /*008c*/ 	.word	0x00000000
        /*0090*/ 	.short	0x0000
        /*0092*/ 	.short	0x0000
        /*0094*/ 	.byte	0x00, 0xf4, 0x21, 0x00


	//----- nvinfo : EIATTR_SPARSE_MMA_MASK
	.align		4
.L_29:
        /*0098*/ 	.byte	0x03, 0x50
        /*009a*/ 	.short	0x0000


	//----- nvinfo : EIATTR_MAXREG_COUNT
	.align		4
        /*009c*/ 	.byte	0x03, 0x1b
        /*009e*/ 	.short	0x00ff


	//----- nvinfo : EIATTR_EXIT_INSTR_OFFSETS
	.align		4
        /*00a0*/ 	.byte	0x04, 0x1c
        /*00a2*/ 	.short	(.L_31 - .L_30)


	//   ....[0]....
.L_30:
        /*00a4*/ 	.word	0x00001180


	//   ....[1]....
        /*00a8*/ 	.word	0x000011d0


	//----- nvinfo : EIATTR_REQNTID
	.align		4
.L_31:
        /*00ac*/ 	.byte	0x04, 0x10
        /*00ae*/ 	.short	(.L_33 - .L_32)
.L_32:
        /*00b0*/ 	.word	0x00000100
        /*00b4*/ 	.word	0x00000001
        /*00b8*/ 	.word	0x00000001


	//----- nvinfo : EIATTR_CBANK_PARAM_SIZE
	.align		4
.L_33:
        /*00bc*/ 	.byte	0x03, 0x19
        /*00be*/ 	.short	0x0040


	//----- nvinfo : EIATTR_PARAM_CBANK
	.align		4
        /*00c0*/ 	.byte	0x04, 0x0a
        /*00c2*/ 	.short	(.L_35 - .L_34)
	.align		4
.L_34:
        /*00c4*/ 	.word	index@(.nv.constant0.triton_poi_fused__native_batch_norm_legit_no_training__prelu_kernel_22)
        /*00c8*/ 	.short	0x0210
        /*00ca*/ 	.short	0x0040


	//----- nvinfo : EIATTR_SW_WAR
	.align		4
.L_35:
        /*00cc*/ 	.byte	0x04, 0x36
        /*00ce*/ 	.short	(.L_37 - .L_36)
.L_36:
        /*00d0*/ 	.word	0x00000008
.L_37:


//--------------------- .nv.callgraph             --------------------------
	.section	.nv.callgraph,"",@"SHT_CUDA_CALLGRAPH"
	.align	4
	.sectionentsize	8
	.align		4
        /*0000*/ 	.word	0x00000000
	.align		4
        /*0004*/ 	.word	0xffffffff
	.align		4
        /*0008*/ 	.word	0x00000000
	.align		4
        /*000c*/ 	.word	0xfffffffe
	.align		4
        /*0010*/ 	.word	0x00000000
	.align		4
        /*0014*/ 	.word	0xfffffffd
	.align		4
        /*0018*/ 	.word	0x00000000
	.align		4
        /*001c*/ 	.word	0xfffffffc


//--------------------- .nv.constant4             --------------------------
	.section	.nv.constant4,"a",@progbits
	.align	8
	.align		8
.nv.constant4:
        /*0000*/ 	.dword	_$_str
	.align		8
        /*0008*/ 	.dword	_$_str_$_2


//--------------------- .text.triton_poi_fused__native_batch_norm_legit_no_training__prelu_kernel_22 --------------------------
	.section	.text.triton_poi_fused__native_batch_norm_legit_no_training__prelu_kernel_22,"ax",@progbits
	.sectionflags	@"SHF_BARRIERS=1"
	.align	128
        .global         triton_poi_fused__native_batch_norm_legit_no_training__prelu_kernel_22
        .type           triton_poi_fused__native_batch_norm_legit_no_training__prelu_kernel_22,@function
        .size           triton_poi_fused__native_batch_norm_legit_no_training__prelu_kernel_22,(.L_x_1 - triton_poi_fused__native_batch_norm_legit_no_training__prelu_kernel_22)
        .other          triton_poi_fused__native_batch_norm_legit_no_training__prelu_kernel_22,@"STO_CUDA_ENTRY STV_DEFAULT"
triton_poi_fused__native_batch_norm_legit_no_training__prelu_kernel_22:
.text.triton_poi_fused__native_batch_norm_legit_no_training__prelu_kernel_22:
[----:B------:R-:W0:Y:S01]  /*0000*/  LDC R1, c[0x0][0x28] ;  /* 0x00000a00ff017b82 */ /* 0x000e220000000800 */
[----:B------:R-:W1:Y:S07]  /*0010*/  S2R R0, SR_TID.X ;  /* 0x0000000000007919 */ /* 0x000e6e0000002100 */
[----:B------:R-:W2:Y:S01]  /*0020*/  LDC.64 R28, c[0x0][0x210] ;  /* 0x00008400ff1c7b82 */ /* 0x000ea20000000a00 */
[----:B------:R-:W-:Y:S01]  /*0030*/  HFMA2.MMA R5, -RZ, RZ, 0, 0 ;  /* 0x00000000ff057435 */ /* 0x000fe200000001ff */
[----:B------:R-:W-:Y:S01]  /*0040*/  CS2R R24, SRZ ;  /* 0x0000000000187805 */ /* 0x000fe2000001ff00 */
[----:B------:R-:W3:Y:S01]  /*0050*/  S2R R7, SR_CTAID.X ;  /* 0x0000000000077919 */ /* 0x000ee20000002500 */
[----:B------:R-:W-:Y:S01]  /*0060*/  ULDC.64 UR6, c[0x0][0x208] ;  /* 0x0000820000067ab9 */ /* 0x000fe20000000a00 */
[----:B------:R-:W-:-:S02]  /*0070*/  MOV R9, RZ ;  /* 0x000000ff00097202 */ /* 0x000fc40000000f00 */
[----:B------:R-:W-:Y:S01]  /*0080*/  CS2R R22, SRZ ;  /* 0x0000000000167805 */ /* 0x000fe2000001ff00 */
[----:B------:R-:W4:Y:S01]  /*0090*/  S2R R6, SR_CTAID.Y ;  /* 0x0000000000067919 */ /* 0x000f220000002600 */
[----:B-1----:R-:W-:Y:S02]  /*00a0*/  SHF.R.U32.HI R27, RZ, 0x6, R0 ;  /* 0x00000006ff1b7819 */ /* 0x002fe40000011600 */
[----:B---3--:R-:W-:Y:S02]  /*00b0*/  SHF.L.U32 R7, R7, 0x6, RZ ;  /* 0x0000000607077819 */ /* 0x008fe400000006ff */
[----:B------:R-:W-:Y:S02]  /*00c0*/  SGXT.U32 R27, R27, 0x2 ;  /* 0x000000021b1b781a */ /* 0x000fe40000000000 */
[----:B----4-:R-:W-:Y:S02]  /*00d0*/  SHF.L.U32 R4, R6, 0x6, RZ ;  /* 0x0000000606047819 */ /* 0x010fe400000006ff */
[----:B------:R-:W-:-:S02]  /*00e0*/  LOP3.LUT R11, R7, 0x3f, R0, 0xf8, !PT ;  /* 0x0000003f070b7812 */ /* 0x000fc400078ef800 */
[----:B------:R-:W-:Y:S02]  /*00f0*/  LOP3.LUT R8, R4, 0x4, R27, 0xfe, !PT ;  /* 0x0000000404087812 */ /* 0x000fe400078efe1b */
[----:B------:R-:W-:Y:S02]  /*0100*/  LOP3.LUT R10, R4, 0x8, R27, 0xfe, !PT ;  /* 0x00000008040a7812 */ /* 0x000fe400078efe1b */
[----:B------:R-:W-:Y:S01]  /*0110*/  ISETP.GE.AND P1, PT, R11, 0x83, PT ;  /* 0x000000830b00780c */ /* 0x000fe20003f26270 */
[--C-:B------:R-:W-:Y:S01]  /*0120*/  IMAD R17, R8, 0x83, R11.reuse ;  /* 0x0000008308117824 */ /* 0x100fe200078e020b */
[----:B------:R-:W-:Y:S01]  /*0130*/  LOP3.LUT R2, R4, R27, RZ, 0xfc, !PT ;  /* 0x0000001b04027212 */ /* 0x000fe200078efcff */
[----:B------:R-:W-:Y:S01]  /*0140*/  IMAD R13, R10, 0x83, R11 ;  /* 0x000000830a0d7824 */ /* 0x000fe200078e020b */
[----:B------:R-:W-:Y:S01]  /*0150*/  LOP3.LUT R12, R4, 0xc, R27, 0xfe, !PT ;  /* 0x0000000c040c7812 */ /* 0x000fe200078efe1b */
[----:B--2---:R-:W-:Y:S01]  /*0160*/  IMAD.WIDE R16, R17, 0x4, R28 ;  /* 0x0000000411107825 */ /* 0x004fe200078e021c */
[----:B------:R-:W-:-:S02]  /*0170*/  LOP3.LUT R14, R4, 0x10, R27, 0xfe, !PT ;  /* 0x00000010040e7812 */ /* 0x000fc400078efe1b */
[----:B------:R-:W-:Y:S01]  /*0180*/  LOP3.LUT R8, R4, 0x14, R27, 0xfe, !PT ;  /* 0x0000001404087812 */ /* 0x000fe200078efe1b */
[--C-:B------:R-:W-:Y:S02]  /*0190*/  IMAD R19, R2, 0x83, R11.reuse ;  /* 0x0000008302137824 */ /* 0x100fe400078e020b */
[----:B------:R-:W-:Y:S02]  /*01a0*/  IMAD R3, R12, 0x83, R11 ;  /* 0x000000830c037824 */ /* 0x000fe400078e020b */
[--C-:B------:R-:W-:Y:S01]  /*01b0*/  IMAD.WIDE R12, R13, 0x4, R28.reuse ;  /* 0x000000040d0c7825 */ /* 0x100fe200078e021c */
[----:B------:R-:W-:Y:S01]  /*01c0*/  LOP3.LUT R10, R4, 0x18, R27, 0xfe, !PT ;  /* 0x00000018040a7812 */ /* 0x000fe200078efe1b */
[----:B------:R-:W-:Y:S01]  /*01d0*/  HFMA2.MMA R21, -RZ, RZ, 0, 0 ;  /* 0x00000000ff157435 */ /* 0x000fe200000001ff */
[----:B------:R-:W-:Y:S01]  /*01e0*/  LOP3.LUT R20, R4, 0x1c, R27, 0xfe, !PT ;  /* 0x0000001c04147812 */ /* 0x000fe200078efe1b */
[----:B------:R-:W-:Y:S01]  /*01f0*/  IMAD.WIDE R18, R19, 0x4, R28 ;  /* 0x0000000413127825 */ /* 0x000fe200078e021c */
[----:B------:R1:W2:Y:S03]  /*0200*/  @!P1 LDG.E.EL R25, desc[UR6][R12.64] ;  /* 0x000000060c199981 */ /* 0x0002a6000c2e1900 */
[--C-:B------:R-:W-:Y:S01]  /*0210*/  IMAD R15, R14, 0x83, R11.reuse ;  /* 0x000000830e0f7824 */ /* 0x100fe200078e020b */
[----:B------:R3:W4:Y:S01]  /*0220*/  @!P1 LDG.E.EL R5, desc[UR6][R18.64] ;  /* 0x0000000612059981 */ /* 0x000722000c2e1900 */
[----:B------:R-:W-:-:S02]  /*0230*/  IMAD R8, R8, 0x83, R11 ;  /* 0x0000008308087824 */ /* 0x000fc400078e020b */
[--C-:B------:R-:W-:Y:S01]  /*0240*/  IMAD.WIDE R2, R3, 0x4, R28.reuse ;  /* 0x0000000403027825 */ /* 0x100fe200078e021c */
[----:B------:R-:W5:Y:S03]  /*0250*/  @!P1 LDG.E.EL R24, desc[UR6][R16.64] ;  /* 0x0000000610189981 */ /* 0x000f66000c2e1900 */
[--C-:B------:R-:W-:Y:S01]  /*0260*/  IMAD.WIDE R14, R15, 0x4, R28.reuse ;  /* 0x000000040f0e7825 */ /* 0x100fe200078e021c */
[----:B------:R3:W2:Y:S03]  /*0270*/  @!P1 LDG.E.EL R9, desc[UR6][R2.64] ;  /* 0x0000000602099981 */ /* 0x0006a6000c2e1900 */
[----:B-1----:R-:W-:Y:S01]  /*0280*/  IMAD.WIDE R12, R8, 0x4, R28 ;  /* 0x00000004080c7825 */ /* 0x002fe200078e021c */
[----:B------:R-:W-:Y:S01]  /*0290*/  LOP3.LUT R8, R4, 0x20, R27, 0xfe, !PT ;  /* 0x0000002004087812 */ /* 0x000fe200078efe1b */
[----:B------:R1:W2:Y:S02]  /*02a0*/  @!P1 LDG.E.EL R23, desc[UR6][R14.64] ;  /* 0x000000060e179981 */ /* 0x0002a4000c2e1900 */
[--C-:B---3--:R-:W-:Y:S01]  /*02b0*/  IMAD R19, R10, 0x83, R11.reuse ;  /* 0x000000830a137824 */ /* 0x108fe200078e020b */
[----:B------:R-:W-:Y:S01]  /*02c0*/  LOP3.LUT R10, R4, 0x24, R27, 0xfe, !PT ;  /* 0x00000024040a7812 */ /* 0x000fe200078efe1b */
[----:B------:R-:W-:Y:S01]  /*02d0*/  IMAD R20, R20, 0x83, R11 ;  /* 0x0000008314147824 */ /* 0x000fe200078e020b */
[----:B------:R-:W-:Y:S01]  /*02e0*/  MOV R18, RZ ;  /* 0x000000ff00127202 */ /* 0x000fe20000000f00 */
[----:B------:R3:W2:Y:S02]  /*02f0*/  @!P1 LDG.E.EL R22, desc[UR6][R12.64] ;  /* 0x000000060c169981 */ /* 0x0006a4000c2e1900 */
[----:B0-----:R-:W-:Y:S01]  /*0300*/  IMAD.WIDE R2, R20, 0x4, R28 ;  /* 0x0000000414027825 */ /* 0x001fe200078e021c */
[----:B------:R-:W-:-:S03]  /*0310*/  HFMA2.MMA R20, -RZ, RZ, 0, 0 ;  /* 0x00000000ff147435 */ /* 0x000fc600000001ff */
[--C-:B-1----:R-:W-:Y:S02]  /*0320*/  IMAD R15, R8, 0x83, R11.reuse ;  /* 0x00000083080f7824 */ /* 0x102fe400078e020b */
[----:B------:R-:W-:Y:S01]  /*0330*/  IMAD R10, R10, 0x83, R11 ;  /* 0x000000830a0a7824 */ /* 0x000fe200078e020b */
[----:B------:R-:W-:Y:S01]  /*0340*/  LOP3.LUT R8, R4, 0x28, R27, 0xfe, !PT ;  /* 0x0000002804087812 */ /* 0x000fe200078efe1b */
[--C-:B------:R-:W-:Y:S01]  /*0350*/  IMAD.WIDE R16, R19, 0x4, R28.reuse ;  /* 0x0000000413107825 */ /* 0x100fe200078e021c */
[----:B------:R0:W2:Y:S03]  /*0360*/  @!P1 LDG.E.EL R18, desc[UR6][R2.64] ;  /* 0x0000000602129981 */ /* 0x0000a6000c2e1900 */
[--C-:B---3--:R-:W-:Y:S01]  /*0370*/  IMAD.WIDE R12, R15, 0x4, R28.reuse ;  /* 0x000000040f0c7825 */ /* 0x108fe200078e021c */
[----:B------:R1:W3:Y:S03]  /*0380*/  @!P1 LDG.E.EL R21, desc[UR6][R16.64] ;  /* 0x0000000610159981 */ /* 0x0002e6000c2e1900 */
[----:B------:R-:W-:Y:S01]  /*0390*/  IMAD.WIDE R14, R10, 0x4, R28 ;  /* 0x000000040a0e7825 */ /* 0x000fe200078e021c */
[----:B------:R-:W-:Y:S01]  /*03a0*/  LOP3.LUT R10, R4, 0x2c, R27, 0xfe, !PT ;  /* 0x0000002c040a7812 */ /* 0x000fe200078efe1b */
[----:B------:R1:W2:Y:S01]  /*03b0*/  @!P1 LDG.E.EL R20, desc[UR6][R12.64] ;  /* 0x000000060c149981 */ /* 0x0002a2000c2e1900 */
[----:B0-----:R-:W-:Y:S01]  /*03c0*/  LOP3.LUT R2, R4, 0x30, R27, 0xfe, !PT ;  /* 0x0000003004027812 */ /* 0x001fe200078efe1b */
[----:B------:R-:W-:Y:S01]  /*03d0*/  HFMA2.MMA R3, -RZ, RZ, 0, 0 ;  /* 0x00000000ff037435 */ /* 0x000fe200000001ff */
[----:B------:R-:W-:Y:S01]  /*03e0*/  MOV R19, RZ ;  /* 0x000000ff00137202 */ /* 0x000fe20000000f00 */
[----:B-1----:R-:W-:-:S02]  /*03f0*/  IMAD R17, R8, 0x83, R11 ;  /* 0x0000008308117824 */ /* 0x002fc400078e020b */
[--C-:B------:R-:W-:Y:S02]  /*0400*/  IMAD R10, R10, 0x83, R11.reuse ;  /* 0x000000830a0a7824 */ /* 0x100fe400078e020b */
[----:B------:R-:W-:Y:S01]  /*0410*/  IMAD R8, R2, 0x83, R11 ;  /* 0x0000008302087824 */ /* 0x000fe200078e020b */
[----:B------:R-:W-:Y:S01]  /*0420*/  LOP3.LUT R2, R4, 0x34, R27, 0xfe, !PT ;  /* 0x0000003404027812 */ /* 0x000fe200078efe1b */
[----:B------:R-:W-:Y:S01]  /*0430*/  IMAD.WIDE R16, R17, 0x4, R28 ;  /* 0x0000000411107825 */ /* 0x000fe200078e021c */
[----:B------:R0:W2:Y:S01]  /*0440*/  @!P1 LDG.E.EL R19, desc[UR6][R14.64] ;  /* 0x000000060e139981 */ /* 0x0000a2000c2e1900 */
[----:B------:R-:W-:Y:S02]  /*0450*/  MOV R13, RZ ;  /* 0x000000ff000d7202 */ /* 0x000fe40000000f00 */
[----:B------:R-:W-:Y:S01]  /*0460*/  IMAD R12, R2, 0x83, R11 ;  /* 0x00000083020c7824 */ /* 0x000fe200078e020b */
[----:B------:R1:W2:Y:S01]  /*0470*/  @!P1 LDG.E.EL R3, desc[UR6][R16.64] ;  /* 0x0000000610039981 */ /* 0x0002a2000c2e1900 */
[----:B0-----:R-:W-:-:S04]  /*0480*/  IMAD.WIDE R14, R10, 0x4, R28 ;  /* 0x000000040a0e7825 */ /* 0x001fc800078e021c */
[--C-:B-1----:R-:W-:Y:S01]  /*0490*/  IMAD.WIDE R16, R8, 0x4, R28.reuse ;  /* 0x0000000408107825 */ /* 0x102fe200078e021c */
[----:B------:R0:W2:Y:S01]  /*04a0*/  @!P1 LDG.E.EL R13, desc[UR6][R14.64] ;  /* 0x000000060e0d9981 */ /* 0x0000a2000c2e1900 */
[----:B------:R-:W-:Y:S02]  /*04b0*/  MOV R8, RZ ;  /* 0x000000ff00087202 */ /* 0x000fe40000000f00 */
[----:B0-----:R-:W-:-:S05]  /*04c0*/  IMAD.WIDE R14, R12, 0x4, R28 ;  /* 0x000000040c0e7825 */ /* 0x001fca00078e021c */
[----:B------:R0:W2:Y:S02]  /*04d0*/  @!P1 LDG.E.EL R8, desc[UR6][R14.64] ;  /* 0x000000060e089981 */ /* 0x0000a4000c2e1900 */
[----:B0-----:R-:W0:Y:S01]  /*04e0*/  LDC.64 R14, c[0x0][0x220] ;  /* 0x00008800ff0e7b82 */ /* 0x001e220000000a00 */
[----:B------:R-:W-:Y:S01]  /*04f0*/  HFMA2.MMA R10, -RZ, RZ, 0, 0 ;  /* 0x00000000ff0a7435 */ /* 0x000fe200000001ff */
[----:B------:R-:W-:-:S05]  /*0500*/  LOP3.LUT R2, R4, 0x38, R27, 0xfe, !PT ;  /* 0x0000003804027812 */ /* 0x000fca00078efe1b */
[----:B------:R-:W-:-:S04]  /*0510*/  IMAD R2, R2, 0x83, R11 ;  /* 0x0000008302027824 */ /* 0x000fc800078e020b */
[----:B------:R1:W2:Y:S02]  /*0520*/  @!P1 LDG.E.EL R10, desc[UR6][R16.64] ;  /* 0x00000006100a9981 */ /* 0x0002a4000c2e1900 */
[----:B-1----:R-:W-:Y:S01]  /*0530*/  IMAD.WIDE R16, R2, 0x4, R28 ;  /* 0x0000000402107825 */ /* 0x002fe200078e021c */
[----:B------:R-:W-:-:S03]  /*0540*/  MOV R2, RZ ;  /* 0x000000ff00027202 */ /* 0x000fc60000000f00 */
[----:B0-----:R-:W-:-:S05]  /*0550*/  IMAD.WIDE R14, R11, 0x4, R14 ;  /* 0x000000040b0e7825 */ /* 0x001fca00078e020e */
[----:B------:R0:W2:Y:S01]  /*0560*/  @!P1 LDG.E.EL R2, desc[UR6][R14.64] ;  /* 0x000000060e029981 */ /* 0x0000a2000c2e1900 */
[----:B------:R-:W-:Y:S01]  /*0570*/  HFMA2.MMA R12, -RZ, RZ, 0, 0 ;  /* 0x00000000ff0c7435 */ /* 0x000fe200000001ff */
[----:B------:R-:W-:Y:S01]  /*0580*/  LOP3.LUT R26, R4, 0x3c, R27, 0xfe, !PT ;  /* 0x0000003c041a7812 */ /* 0x000fe200078efe1b */
[----:B0-----:R-:W0:Y:S08]  /*0590*/  LDC.64 R14, c[0x0][0x228] ;  /* 0x00008a00ff0e7b82 */ /* 0x001e300000000a00 */
[----:B------:R1:W3:Y:S02]  /*05a0*/  @!P1 LDG.E.EL R12, desc[UR6][R16.64] ;  /* 0x00000006100c9981 */ /* 0x0002e4000c2e1900 */
[----:B-1----:R-:W1:Y:S01]  /*05b0*/  LDC.64 R16, c[0x0][0x218] ;  /* 0x00008600ff107b82 */ /* 0x002e620000000a00 */
[----:B------:R-:W-:-:S04]  /*05c0*/  IMAD R27, R26, 0x83, R11 ;  /* 0x000000831a1b7824 */ /* 0x000fc800078e020b */
[----:B------:R-:W-:Y:S01]  /*05d0*/  IMAD.WIDE R28, R27, 0x4, R28 ;  /* 0x000000041b1c7825 */ /* 0x000fe200078e021c */
[----:B------:R-:W-:-:S06]  /*05e0*/  CS2R R26, SRZ ;  /* 0x00000000001a7805 */ /* 0x000fcc000001ff00 */
[----:B------:R0:W3:Y:S01]  /*05f0*/  @!P1 LDG.E.EL R26, desc[UR6][R28.64] ;  /* 0x000000061c1a9981 */ /* 0x0000e2000c2e1900 */
[----:B-1----:R-:W-:-:S05]  /*0600*/  IMAD.WIDE R16, R11, 0x4, R16 ;  /* 0x000000040b107825 */ /* 0x002fca00078e0210 */
[----:B------:R1:W5:Y:S01]  /*0610*/  @!P1 LDG.E.EL R27, desc[UR6][R16.64] ;  /* 0x00000006101b9981 */ /* 0x000362000c2e1900 */
[----:B0-----:R-:W-:Y:S01]  /*0620*/  HFMA2.MMA R29, -RZ, RZ, 1.625, 0 ;  /* 0x3e800000ff1d7435 */ /* 0x001fe200000001ff */
[----:B-1----:R-:W0:Y:S01]  /*0630*/  LDC.64 R16, c[0x0][0x230] ;  /* 0x00008c00ff107b82 */ /* 0x002e220000000a00 */
[----:B------:R-:W-:-:S04]  /*0640*/  IMAD.WIDE R14, R11, 0x4, R14 ;  /* 0x000000040b0e7825 */ /* 0x000fc800078e020e */
[----:B0-----:R-:W-:-:S04]  /*0650*/  IMAD.WIDE R16, R11, 0x4, R16 ;  /* 0x000000040b107825 */ /* 0x001fc800078e0210 */
[----:B--2---:R-:W-:-:S06]  /*0660*/  FADD R2, R2, 9.9999997473787516356e-06 ;  /* 0x3727c5ac02027421 */ /* 0x004fcc0000000000 */
[----:B------:R-:W0:Y:S02]  /*0670*/  MUFU.SQRT R2, R2 ;  /* 0x0000000200027308 */ /* 0x000e240000002000 */
[C---:B0-----:R-:W-:Y:S02]  /*0680*/  FSETP.GT.AND P0, PT, R2.reuse, 8.50705917302346158658e+37, PT ;  /* 0x7e8000000200780b */ /* 0x041fe40003f04000 */
[----:B------:R-:W-:-:S11]  /*0690*/  FSETP.GEU.AND P2, PT, R2, 1.175494350822287508e-38, PT ;  /* 0x008000000200780b */ /* 0x000fd60003f4e000 */
[----:B------:R-:W-:-:S04]  /*06a0*/  @P0 FMUL R2, R2, 0.25 ;  /* 0x3e80000002020820 */ /* 0x000fc80000400000 */
[----:B------:R-:W-:-:S04]  /*06b0*/  @!P2 FMUL R2, R2, 16777216 ;  /* 0x4b8000000202a820 */ /* 0x000fc80000400000 */
[----:B------:R-:W0:Y:S01]  /*06c0*/  MUFU.RCP R28, R2 ;  /* 0x00000002001c7308 */ /* 0x000e220000001000 */
[----:B------:R-:W-:-:S05]  /*06d0*/  FSEL R29, R29, 1, P0 ;  /* 0x3f8000001d1d7808 */ /* 0x000fca0000000000 */
[----:B------:R-:W-:-:S04]  /*06e0*/  @!P2 FMUL R29, R29, 16777216 ;  /* 0x4b8000001d1da820 */ /* 0x000fc80000400000 */
[----:B0-----:R-:W-:Y:S01]  /*06f0*/  FMUL R2, R28, R29 ;  /* 0x0000001d1c027220 */ /* 0x001fe20000400000 */
[----:B------:R-:W-:Y:S01]  /*0700*/  MOV R28, RZ ;  /* 0x000000ff001c7202 */ /* 0x000fe20000000f00 */
[----:B-----5:R-:W-:-:S05]  /*0710*/  FADD R29, -R27, R24 ;  /* 0x000000181b1d7221 */ /* 0x020fca0000000100 */
[----:B------:R0:W2:Y:S01]  /*0720*/  @!P1 LDG.E.EL R28, desc[UR6][R14.64] ;  /* 0x000000060e1c9981 */ /* 0x0000a2000c2e1900 */
[----:B------:R-:W-:Y:S01]  /*0730*/  HFMA2.MMA R24, -RZ, RZ, 0, 0 ;  /* 0x00000000ff187435 */ /* 0x000fe200000001ff */
[C---:B0-----:R-:W-:Y:S01]  /*0740*/  FADD R15, -R27.reuse, R13 ;  /* 0x0000000d1b0f7221 */ /* 0x041fe20000000100 */
[----:B---3--:R-:W-:-:S08]  /*0750*/  FADD R14, -R27, R12 ;  /* 0x0000000c1b0e7221 */ /* 0x008fd00000000100 */
[----:B------:R0:W2:Y:S01]  /*0760*/  @!P1 LDG.E.EL R24, desc[UR6][R16.64] ;  /* 0x0000000610189981 */ /* 0x0000a2000c2e1900 */
[----:B------:R-:W1:Y:S02]  /*0770*/  LDC.64 R12, c[0x0][0x238] ;  /* 0x00008e00ff0c7b82 */ /* 0x000e640000000a00 */
[----:B-1----:R-:W-:Y:S01]  /*0780*/  IMAD.WIDE R12, R11, 0x4, R12 ;  /* 0x000000040b0c7825 */ /* 0x002fe200078e020c */
[----:B------:R-:W-:-:S06]  /*0790*/  MOV R11, RZ ;  /* 0x000000ff000b7202 */ /* 0x000fcc0000000f00 */
[----:B------:R1:W3:Y:S01]  /*07a0*/  @!P1 LDG.E.EL R11, desc[UR6][R12.64] ;  /* 0x000000060c0b9981 */ /* 0x0002e2000c2e1900 */
[----:B------:R-:W-:Y:S01]  /*07b0*/  FADD R8, -R27, R8 ;  /* 0x000000081b087221 */ /* 0x000fe20000000100 */
[----:B------:R-:W-:-:S03]  /*07c0*/  FMUL R14, R2, R14 ;  /* 0x0000000e020e7220 */ /* 0x000fc60000400000 */
[----:B------:R-:W-:Y:S01]  /*07d0*/  FMUL R8, R2, R8 ;  /* 0x0000000802087220 */ /* 0x000fe20000400000 */
[C---:B----4-:R-:W-:Y:S01]  /*07e0*/  FADD R5, -R27.reuse, R5 ;  /* 0x000000051b057221 */ /* 0x050fe20000000100 */
[C---:B------:R-:W-:Y:S01]  /*07f0*/  FADD R25, -R27.reuse, R25 ;  /* 0x000000191b197221 */ /* 0x040fe20000000100 */
        /* <DEDUP_REMOVED lines=9> */
[----:B------:R-:W-:-:S02]  /*0890*/  FADD R27, -R27, R26 ;  /* 0x0000001a1b1b7221 */ /* 0x000fc40000000100 */
[----:B------:R-:W4:Y:S01]  /*08a0*/  S2R R26, SR_TID.X ;  /* 0x00000000001a7919 */ /* 0x000f220000002100 */
[C---:B------:R-:W-:Y:S01]  /*08b0*/  FMUL R10, R2.reuse, R10 ;  /* 0x0000000a020a7220 */ /* 0x040fe20000400000 */
[C---:B------:R-:W-:Y:S01]  /*08c0*/  FMUL R15, R2.reuse, R15 ;  /* 0x0000000f020f7220 */ /* 0x040fe20000400000 */
[C---:B------:R-:W-:Y:S01]  /*08d0*/  FMUL R3, R2.reuse, R3 ;  /* 0x0000000302037220 */ /* 0x040fe20000400000 */
[C---:B------:R-:W-:Y:S01]  /*08e0*/  FMUL R19, R2.reuse, R19 ;  /* 0x0000001302137220 */ /* 0x040fe20000400000 */
[C---:B0-----:R-:W-:Y:S01]  /*08f0*/  FMUL R17, R2.reuse, R20 ;  /* 0x0000001402117220 */ /* 0x041fe20000400000 */
[C---:B------:R-:W-:Y:S01]  /*0900*/  FMUL R18, R2.reuse, R18 ;  /* 0x0000001202127220 */ /* 0x040fe20000400000 */
[C---:B------:R-:W-:Y:S01]  /*0910*/  FMUL R21, R2.reuse, R21 ;  /* 0x0000001502157220 */ /* 0x040fe20000400000 */
[----:B------:R-:W0:Y:S01]  /*0920*/  S2UR UR5, SR_CgaCtaId ;  /* 0x00000000000579c3 */ /* 0x000e220000008800 */
[C---:B-1----:R-:W-:Y:S01]  /*0930*/  FMUL R13, R2.reuse, R22 ;  /* 0x00000016020d7220 */ /* 0x042fe20000400000 */
[C---:B------:R-:W-:Y:S01]  /*0940*/  FMUL R23, R2.reuse, R23 ;  /* 0x0000001702177220 */ /* 0x040fe20000400000 */
[C---:B------:R-:W-:Y:S01]  /*0950*/  FMUL R9, R2.reuse, R9 ;  /* 0x0000000902097220 */ /* 0x040fe20000400000 */
[C---:B------:R-:W-:Y:S01]  /*0960*/  FMUL R5, R2.reuse, R5 ;  /* 0x0000000502057220 */ /* 0x040fe20000400000 */
[C---:B------:R-:W-:Y:S01]  /*0970*/  FMUL R29, R2.reuse, R29 ;  /* 0x0000001d021d7220 */ /* 0x040fe20000400000 */
[C---:B------:R-:W-:Y:S01]  /*0980*/  FMUL R25, R2.reuse, R25 ;  /* 0x0000001902197220 */ /* 0x040fe20000400000 */
[----:B------:R-:W-:Y:S01]  /*0990*/  FMUL R27, R2, R27 ;  /* 0x0000001b021b7220 */ /* 0x000fe20000400000 */
[----:B------:R-:W-:-:S02]  /*09a0*/  UMOV UR4, 0x400 ;  /* 0x0000040000047882 */ /* 0x000fc40000000000 */
[----:B0-----:R-:W-:Y:S01]  /*09b0*/  UPRMT UR4, UR5, 0x654, UR4 ;  /* 0x0000065405047896 */ /* 0x001fe20008000004 */
[-CC-:B--2---:R-:W-:Y:S01]  /*09c0*/  FFMA R14, R14, R28.reuse, R24.reuse ;  /* 0x0000001c0e0e7223 */ /* 0x184fe20000000018 */
[----:B------:R-:W-:-:S04]  /*09d0*/  FFMA R8, R8, R28, R24 ;  /* 0x0000001c08087223 */ /* 0x000fc80000000018 */
[----:B------:R-:W-:Y:S02]  /*09e0*/  FSETP.GT.AND P2, PT, R14, RZ, PT ;  /* 0x000000ff0e00720b */ /* 0x000fe40003f44000 */
[----:B------:R-:W-:Y:S01]  /*09f0*/  FSETP.GT.AND P3, PT, R8, RZ, PT ;  /* 0x000000ff0800720b */ /* 0x000fe20003f64000 */
[-CC-:B------:R-:W-:Y:S01]  /*0a00*/  FFMA R21, R21, R28.reuse, R24.reuse ;  /* 0x0000001c15157223 */ /* 0x180fe20000000018 */
[-CC-:B------:R-:W-:Y:S01]  /*0a10*/  FFMA R18, R18, R28.reuse, R24.reuse ;  /* 0x0000001c12127223 */ /* 0x180fe20000000018 */
[-CC-:B------:R-:W-:Y:S01]  /*0a20*/  FFMA R17, R17, R28.reuse, R24.reuse ;  /* 0x0000001c11117223 */ /* 0x180fe20000000018 */
[-CC-:B------:R-:W-:Y:S01]  /*0a30*/  FFMA R19, R19, R28.reuse, R24.reuse ;  /* 0x0000001c13137223 */ /* 0x180fe20000000018 */
[-CC-:B------:R-:W-:Y:S01]  /*0a40*/  FFMA R3, R3, R28.reuse, R24.reuse ;  /* 0x0000001c03037223 */ /* 0x180fe20000000018 */
[-CC-:B------:R-:W-:Y:S01]  /*0a50*/  FFMA R15, R15, R28.reuse, R24.reuse ;  /* 0x0000001c0f0f7223 */ /* 0x180fe20000000018 */
[----:B------:R-:W-:Y:S01]  /*0a60*/  FFMA R10, R10, R28, R24 ;  /* 0x0000001c0a0a7223 */ /* 0x000fe20000000018 */
[----:B------:R-:W-:-:S02]  /*0a70*/  FSETP.GT.AND P1, PT, R17, RZ, PT ;  /* 0x000000ff1100720b */ /* 0x000fc40003f24000 */
[----:B------:R-:W-:Y:S02]  /*0a80*/  FSETP.GT.AND P6, PT, R3, RZ, PT ;  /* 0x000000ff0300720b */ /* 0x000fe40003fc4000 */
[----:B------:R-:W-:Y:S02]  /*0a90*/  FSETP.GT.AND P4, PT, R10, RZ, PT ;  /* 0x000000ff0a00720b */ /* 0x000fe40003f84000 */
[----:B------:R-:W-:Y:S02]  /*0aa0*/  FSETP.GT.AND P5, PT, R15, RZ, PT ;  /* 0x000000ff0f00720b */ /* 0x000fe40003fa4000 */
[----:B------:R-:W-:Y:S01]  /*0ab0*/  FSETP.GT.AND P0, PT, R19, RZ, PT ;  /* 0x000000ff1300720b */ /* 0x000fe20003f04000 */
[-C--:B---3--:R-:W-:Y:S01]  /*0ac0*/  @!P2 FMUL R14, R14, R11.reuse ;  /* 0x0000000b0e0ea220 */ /* 0x088fe20000400000 */
[-C--:B------:R-:W-:Y:S01]  /*0ad0*/  @!P3 FMUL R8, R8, R11.reuse ;  /* 0x0000000b0808b220 */ /* 0x080fe20000400000 */
        /* <DEDUP_REMOVED lines=9> */
[-C--:B------:R-:W-:Y:S01]  /*0b70*/  @!P4 FMUL R10, R10, R11.reuse ;  /* 0x0000000b0a0ac220 */ /* 0x080fe20000400000 */
[-C--:B------:R-:W-:Y:S01]  /*0b80*/  @!P5 FMUL R15, R15, R11.reuse ;  /* 0x0000000b0f0fd220 */ /* 0x080fe20000400000 */
[-C--:B------:R-:W-:Y:S01]  /*0b90*/  @!P6 FMUL R3, R3, R11.reuse ;  /* 0x0000000b0303e220 */ /* 0x080fe20000400000 */
[-C--:B------:R-:W-:Y:S01]  /*0ba0*/  @!P0 FMUL R19, R19, R11.reuse ;  /* 0x0000000b13138220 */ /* 0x080fe20000400000 */
[-C--:B------:R-:W-:Y:S01]  /*0bb0*/  @!P1 FMUL R17, R17, R11.reuse ;  /* 0x0000000b11119220 */ /* 0x080fe20000400000 */
[-C--:B------:R-:W-:Y:S01]  /*0bc0*/  @!P2 FMUL R18, R18, R11.reuse ;  /* 0x0000000b1212a220 */ /* 0x080fe20000400000 */
[----:B------:R-:W-:Y:S01]  /*0bd0*/  @!P3 FMUL R21, R21, R11 ;  /* 0x0000000b1515b220 */ /* 0x000fe20000400000 */
[----:B----4-:R-:W-:-:S02]  /*0be0*/  SHF.R.U32.HI R28, RZ, 0x6, R26 ;  /* 0x00000006ff1c7819 */ /* 0x010fc4000001161a */
[----:B------:R-:W-:Y:S02]  /*0bf0*/  SHF.L.U32 R5, R26, 0x6, RZ ;  /* 0x000000061a057819 */ /* 0x000fe400000006ff */
[----:B------:R-:W-:Y:S02]  /*0c00*/  FSETP.GT.AND P4, PT, R13, RZ, PT ;  /* 0x000000ff0d00720b */ /* 0x000fe40003f84000 */
[----:B------:R-:W-:Y:S02]  /*0c10*/  FSETP.GT.AND P5, PT, R22, RZ, PT ;  /* 0x000000ff1600720b */ /* 0x000fe40003fa4000 */
[----:B------:R-:W-:Y:S02]  /*0c20*/  FSETP.GT.AND P6, PT, R2, RZ, PT ;  /* 0x000000ff0200720b */ /* 0x000fe40003fc4000 */
[----:B------:R-:W-:Y:S02]  /*0c30*/  FSETP.GT.AND P0, PT, R16, RZ, PT ;  /* 0x000000ff1000720b */ /* 0x000fe40003f04000 */
[----:B------:R-:W-:-:S02]  /*0c40*/  FSETP.GT.AND P1, PT, R20, RZ, PT ;  /* 0x000000ff1400720b */ /* 0x000fc40003f24000 */
[----:B------:R-:W-:Y:S02]  /*0c50*/  FSETP.GT.AND P2, PT, R12, RZ, PT ;  /* 0x000000ff0c00720b */ /* 0x000fe40003f44000 */
[----:B------:R-:W-:Y:S02]  /*0c60*/  FSETP.GT.AND P3, PT, R24, RZ, PT ;  /* 0x000000ff1800720b */ /* 0x000fe40003f64000 */
[----:B------:R-:W-:Y:S02]  /*0c70*/  SGXT.U32 R28, R28, 0x2 ;  /* 0x000000021c1c781a */ /* 0x000fe40000000000 */
[----:B------:R-:W-:Y:S02]  /*0c80*/  LOP3.LUT R9, R5, 0xfc0, RZ, 0xc0, !PT ;  /* 0x00000fc005097812 */ /* 0x000fe400078ec0ff */
[----:B------:R-:W-:Y:S02]  /*0c90*/  SHF.L.U32 R5, R0, 0x2, RZ ;  /* 0x0000000200057819 */ /* 0x000fe400000006ff */
[----:B------:R-:W-:-:S02]  /*0ca0*/  LOP3.LUT R23, R9, R28, RZ, 0xfc, !PT ;  /* 0x0000001c09177212 */ /* 0x000fc400078efcff */
[----:B------:R-:W-:Y:S01]  /*0cb0*/  LEA.HI R28, R9, UR4, RZ, 0x1e ;  /* 0x00000004091c7c11 */ /* 0x000fe2000f8ff0ff */
[-C--:B------:R-:W-:Y:S01]  /*0cc0*/  @!P4 FMUL R13, R13, R11.reuse ;  /* 0x0000000b0d0dc220 */ /* 0x080fe20000400000 */
[----:B------:R-:W-:Y:S01]  /*0cd0*/  LOP3.LUT R4, R4, 0x3c, R5, 0xf8, !PT ;  /* 0x0000003c04047812 */ /* 0x000fe200078ef805 */
[-C--:B------:R-:W-:Y:S01]  /*0ce0*/  @!P5 FMUL R22, R22, R11.reuse ;  /* 0x0000000b1616d220 */ /* 0x080fe20000400000 */
[----:B------:R-:W-:Y:S01]  /*0cf0*/  LEA R23, R23, R28, 0x2 ;  /* 0x0000001c17177211 */ /* 0x000fe200078e10ff */
[-C--:B------:R-:W-:Y:S01]  /*0d00*/  @!P1 FMUL R20, R20, R11.reuse ;  /* 0x0000000b14149220 */ /* 0x080fe20000400000 */
[-C--:B------:R-:W-:Y:S01]  /*0d10*/  @!P0 FMUL R16, R16, R11.reuse ;  /* 0x0000000b10108220 */ /* 0x080fe20000400000 */
[-C--:B------:R-:W-:Y:S01]  /*0d20*/  @!P2 FMUL R12, R12, R11.reuse ;  /* 0x0000000b0c0ca220 */ /* 0x080fe20000400000 */
[-C--:B------:R-:W-:Y:S01]  /*0d30*/  @!P6 FMUL R2, R2, R11.reuse ;  /* 0x0000000b0202e220 */ /* 0x080fe20000400000 */
[----:B------:R-:W-:Y:S01]  /*0d40*/  @!P3 FMUL R24, R24, R11 ;  /* 0x0000000b1818b220 */ /* 0x000fe20000400000 */
[----:B------:R-:W-:Y:S01]  /*0d50*/  SHF.L.U32 R5, R26, 0x2, RZ ;  /* 0x000000021a057819 */ /* 0x000fe200000006ff */
[----:B------:R-:W-:Y:S03]  /*0d60*/  STS [R23], R20 ;  /* 0x0000001417007388 */ /* 0x000fe60000000800 */
[----:B------:R-:W-:Y:S01]  /*0d70*/  LOP3.LUT R5, R5, 0x3fc, RZ, 0xc0, !PT ;  /* 0x000003fc05057812 */ /* 0x000fe200078ec0ff */
[----:B------:R-:W-:Y:S04]  /*0d80*/  STS [R23+0x10], R16 ;  /* 0x0000101017007388 */ /* 0x000fe80000000800 */
[----:B------:R-:W-:Y:S04]  /*0d90*/  STS [R23+0x20], R12 ;  /* 0x0000200c17007388 */ /* 0x000fe80000000800 */
[----:B------:R0:W-:Y:S04]  /*0da0*/  STS [R23+0x30], R2 ;  /* 0x0000300217007388 */ /* 0x0001e80000000800 */
[----:B------:R-:W-:Y:S04]  /*0db0*/  STS [R23+0x40], R22 ;  /* 0x0000401617007388 */ /* 0x000fe80000000800 */
[----:B------:R-:W-:Y:S04]  /*0dc0*/  STS [R23+0x50], R13 ;  /* 0x0000500d17007388 */ /* 0x000fe80000000800 */
[----:B------:R-:W-:Y:S04]  /*0dd0*/  STS [R23+0x60], R21 ;  /* 0x0000601517007388 */ /* 0x000fe80000000800 */
[----:B------:R-:W-:Y:S04]  /*0de0*/  STS [R23+0x70], R18 ;  /* 0x0000701217007388 */ /* 0x000fe80000000800 */
[----:B------:R-:W-:Y:S04]  /*0df0*/  STS [R23+0x80], R17 ;  /* 0x0000801117007388 */ /* 0x000fe80000000800 */
[----:B------:R-:W-:Y:S04]  /*0e00*/  STS [R23+0x90], R19 ;  /* 0x0000901317007388 */ /* 0x000fe80000000800 */
[----:B------:R-:W-:Y:S04]  /*0e10*/  STS [R23+0xa0], R3 ;  /* 0x0000a00317007388 */ /* 0x000fe80000000800 */
[----:B------:R-:W-:Y:S04]  /*0e20*/  STS [R23+0xb0], R15 ;  /* 0x0000b00f17007388 */ /* 0x000fe80000000800 */
[----:B------:R1:W-:Y:S04]  /*0e30*/  STS [R23+0xc0], R10 ;  /* 0x0000c00a17007388 */ /* 0x0003e80000000800 */
[----:B------:R2:W-:Y:S04]  /*0e40*/  STS [R23+0xd0], R8 ;  /* 0x0000d00817007388 */ /* 0x0005e80000000800 */
[----:B------:R-:W-:Y:S04]  /*0e50*/  STS [R23+0xe0], R14 ;  /* 0x0000e00e17007388 */ /* 0x000fe80000000800 */
[----:B------:R3:W-:Y:S01]  /*0e60*/  STS [R23+0xf0], R24 ;  /* 0x0000f01817007388 */ /* 0x0007e20000000800 */
[----:B0-----:R-:W-:-:S02]  /*0e70*/  LOP3.LUT R2, R5, 0x400, RZ, 0xfc, !PT ;  /* 0x0000040005027812 */ /* 0x001fc400078efcff */
[----:B------:R-:W-:Y:S02]  /*0e80*/  LOP3.LUT R9, R5, 0x800, RZ, 0xfc, !PT ;  /* 0x0000080005097812 */ /* 0x000fe400078efcff */
[----:B------:R-:W-:Y:S02]  /*0e90*/  SHF.R.U32.HI R2, RZ, 0x2, R2 ;  /* 0x00000002ff027819 */ /* 0x000fe40000011602 */
[----:B------:R-:W-:Y:S02]  /*0ea0*/  SHF.R.U32.HI R9, RZ, 0x2, R9 ;  /* 0x00000002ff097819 */ /* 0x000fe40000011609 */
[----:B------:R-:W-:Y:S02]  /*0eb0*/  LOP3.LUT R26, R26, 0xf0, RZ, 0xc0, !PT ;  /* 0x000000f01a1a7812 */ /* 0x000fe400078ec0ff */
[----:B------:R-:W-:Y:S02]  /*0ec0*/  LOP3.LUT R2, R2, 0x1f0, RZ, 0xc0, !PT ;  /* 0x000001f002027812 */ /* 0x000fe400078ec0ff */
[----:B------:R-:W-:-:S02]  /*0ed0*/  LOP3.LUT R9, R9, 0x2f0, RZ, 0xc0, !PT ;  /* 0x000002f009097812 */ /* 0x000fc400078ec0ff */
[----:B------:R-:W-:Y:S02]  /*0ee0*/  IADD3 R26, R26, UR4, RZ ;  /* 0x000000041a1a7c10 */ /* 0x000fe4000fffe0ff */
[----:B------:R-:W-:Y:S02]  /*0ef0*/  IADD3 R2, R2, UR4, RZ ;  /* 0x0000000402027c10 */ /* 0x000fe4000fffe0ff */
[----:B-1----:R-:W-:Y:S02]  /*0f00*/  IADD3 R10, R9, UR4, RZ ;  /* 0x00000004090a7c10 */ /* 0x002fe4000fffe0ff */
[C---:B--2---:R-:W-:Y:S02]  /*0f10*/  LEA R8, R5.reuse, R26, 0x2 ;  /* 0x0000001a05087211 */ /* 0x044fe400078e10ff */
[C---:B------:R-:W-:Y:S01]  /*0f20*/  LEA R12, R5.reuse, R2, 0x2 ;  /* 0x00000002050c7211 */ /* 0x040fe200078e10ff */
[----:B------:R-:W-:Y:S01]  /*0f30*/  BAR.SYNC.DEFER_BLOCKING 0x0 ;  /* 0x0000000000007b1d */ /* 0x000fe20000010000 */
[----:B------:R-:W-:-:S02]  /*0f40*/  LEA R16, R5, R10, 0x2 ;  /* 0x0000000a05107211 */ /* 0x000fc400078e10ff */
[----:B------:R-:W-:-:S04]  /*0f50*/  SHF.R.S32.HI R3, RZ, 0x19, R6 ;  /* 0x00000019ff037819 */ /* 0x000fc80000011406 */
[----:B------:R-:W-:-:S04]  /*0f60*/  SGXT R3, R3, 0x1 ;  /* 0x000000010303781a */ /* 0x000fc80000000200 */
[----:B------:R-:W-:Y:S02]  /*0f70*/  LEA.HI R6, R3, R4, RZ, 0x8 ;  /* 0x0000000403067211 */ /* 0x000fe400078f40ff */
[----:B------:R-:W0:Y:S01]  /*0f80*/  LDC.64 R2, c[0x0][0x240] ;  /* 0x00009000ff027b82 */ /* 0x000e220000000a00 */
[----:B------:R-:W1:Y:S04]  /*0f90*/  LDS.128 R8, [R8] ;  /* 0x0000000008087984 */ /* 0x000e680000000c00 */
[----:B------:R-:W2:Y:S04]  /*0fa0*/  LDS.128 R12, [R12+0x1000] ;  /* 0x001000000c0c7984 */ /* 0x000ea80000000c00 */
[----:B------:R-:W4:Y:S01]  /*0fb0*/  LDS.128 R16, [R16+0x2000] ;  /* 0x0020000010107984 */ /* 0x000f220000000c00 */
[----:B------:R-:W-:-:S02]  /*0fc0*/  LOP3.LUT R21, R6, 0xffffff00, RZ, 0xc0, !PT ;  /* 0xffffff0006157812 */ /* 0x000fc400078ec0ff */
[----:B------:R-:W-:Y:S02]  /*0fd0*/  SHF.R.U32.HI R0, RZ, 0x4, R0 ;  /* 0x00000004ff007819 */ /* 0x000fe40000011600 */
[----:B------:R-:W-:Y:S02]  /*0fe0*/  IADD3 R21, R4, -R21, RZ ;  /* 0x8000001504157210 */ /* 0x000fe40007ffe0ff */
[----:B------:R-:W-:Y:S02]  /*0ff0*/  SGXT.U32 R4, R0, 0x4 ;  /* 0x000000040004781a */ /* 0x000fe40000000000 */
[----:B------:R-:W-:Y:S02]  /*1000*/  SHF.R.S32.HI R0, RZ, 0x8, R6 ;  /* 0x00000008ff007819 */ /* 0x000fe40000011406 */
[----:B------:R-:W-:-:S03]  /*1010*/  LOP3.LUT R7, R4, R7, RZ, 0xfc, !PT ;  /* 0x0000000704077212 */ /* 0x000fc600078efcff */
[----:B------:R-:W-:Y:S01]  /*1020*/  IMAD R0, R0, 0x8300, R21 ;  /* 0x0000830000007824 */ /* 0x000fe200078e0215 */
[C---:B------:R-:W-:Y:S02]  /*1030*/  LOP3.LUT R25, R7.reuse, 0x10, RZ, 0xfc, !PT ;  /* 0x0000001007197812 */ /* 0x040fe400078efcff */
[C---:B---3--:R-:W-:Y:S02]  /*1040*/  LOP3.LUT R23, R7.reuse, 0x20, RZ, 0xfc, !PT ;  /* 0x0000002007177812 */ /* 0x048fe400078efcff */
[C---:B------:R-:W-:Y:S02]  /*1050*/  LOP3.LUT R21, R7.reuse, 0x30, RZ, 0xfc, !PT ;  /* 0x0000003007157812 */ /* 0x040fe400078efcff */
[----:B------:R-:W-:Y:S02]  /*1060*/  ISETP.GE.AND P0, PT, R7, 0x83, PT ;  /* 0x000000830700780c */ /* 0x000fe40003f06270 */
[----:B------:R-:W-:Y:S02]  /*1070*/  ISETP.GE.AND P1, PT, R25, 0x83, PT ;  /* 0x000000831900780c */ /* 0x000fe40003f26270 */
[----:B------:R-:W-:-:S02]  /*1080*/  LOP3.LUT R4, R5, 0xc00, RZ, 0xfc, !PT ;  /* 0x00000c0005047812 */ /* 0x000fc400078efcff */
[----:B------:R-:W-:Y:S02]  /*1090*/  ISETP.GE.AND P2, PT, R23, 0x83, PT ;  /* 0x000000831700780c */ /* 0x000fe40003f46270 */
[-C--:B------:R-:W-:Y:S02]  /*10a0*/  LEA R7, R7, R0.reuse, 0x8 ;  /* 0x0000000007077211 */ /* 0x080fe400078e40ff */
[----:B------:R-:W-:Y:S02]  /*10b0*/  ISETP.GE.AND P3, PT, R21, 0x83, PT ;  /* 0x000000831500780c */ /* 0x000fe40003f66270 */
[-C--:B------:R-:W-:Y:S02]  /*10c0*/  LEA R25, R25, R0.reuse, 0x8 ;  /* 0x0000000019197211 */ /* 0x080fe400078e40ff */
[----:B------:R-:W-:Y:S02]  /*10d0*/  LEA R27, R23, R0, 0x8 ;  /* 0x00000000171b7211 */ /* 0x000fe400078e40ff */
[----:B------:R-:W-:Y:S01]  /*10e0*/  SHF.R.U32.HI R4, RZ, 0x2, R4 ;  /* 0x00000002ff047819 */ /* 0x000fe20000011604 */
[----:B0-----:R-:W-:-:S03]  /*10f0*/  IMAD.WIDE R6, R7, 0x4, R2 ;  /* 0x0000000407067825 */ /* 0x001fc600078e0202 */
[----:B------:R-:W-:Y:S01]  /*1100*/  LOP3.LUT R4, R4, 0x3f0, RZ, 0xc0, !PT ;  /* 0x000003f004047812 */ /* 0x000fe200078ec0ff */
[--C-:B------:R-:W-:Y:S01]  /*1110*/  IMAD.WIDE R22, R25, 0x4, R2.reuse ;  /* 0x0000000419167825 */ /* 0x100fe200078e0202 */
[----:B-1----:R0:W-:Y:S03]  /*1120*/  @!P0 STG.E.128 desc[UR6][R6.64], R8 ;  /* 0x0000000806008986 */ /* 0x0021e6000c101d06 */
[----:B------:R-:W-:Y:S01]  /*1130*/  IMAD.WIDE R24, R27, 0x4, R2 ;  /* 0x000000041b187825 */ /* 0x000fe200078e0202 */
[----:B------:R-:W-:Y:S01]  /*1140*/  IADD3 R4, R4, UR4, RZ ;  /* 0x0000000404047c10 */ /* 0x000fe2000fffe0ff */
[----:B--2---:R0:W-:Y:S04]  /*1150*/  @!P1 STG.E.128 desc[UR6][R22.64], R12 ;  /* 0x0000000c16009986 */ /* 0x0041e8000c101d06 */
[----:B----4-:R0:W-:Y:S01]  /*1160*/  @!P2 STG.E.128 desc[UR6][R24.64], R16 ;  /* 0x000000101800a986 */ /* 0x0101e2000c101d06 */
[----:B------:R-:W-:Y:S01]  /*1170*/  LEA R4, R5, R4, 0x2 ;  /* 0x0000000405047211 */ /* 0x000fe200078e10ff */
[----:B0-----:R-:W-:Y:S06]  /*1180*/  @P3 EXIT ;  /* 0x000000000000394d */ /* 0x001fec0003800000 */
[----:B0-----:R-:W0:Y:S01]  /*1190*/  LDS.128 R4, [R4+0x3000] ;  /* 0x0030000004047984 */ /* 0x001e220000000c00 */
[----:B------:R-:W-:-:S05]  /*11a0*/  LEA R21, R21, R0, 0x8 ;  /* 0x0000000015157211 */ /* 0x000fca00078e40ff */
[----:B------:R-:W-:-:S05]  /*11b0*/  IMAD.WIDE R2, R21, 0x4, R2 ;  /* 0x0000000415027825 */ /* 0x000fca00078e0202 */
[----:B0-----:R-:W-:Y:S01]  /*11c0*/  STG.E.128 desc[UR6][R2.64], R4 ;  /* 0x0000000402007986 */ /* 0x001fe2000c101d06 */
[----:B------:R-:W-:Y:S05]  /*11d0*/  EXIT ;  /* 0x000000000000794d */ /* 0x000fea0003800000 */
.L_x_0:
[----:B------:R-:W-:-:S00]  /*11e0*/  BRA `(.L_x_0) ;  /* 0xfffffffc00fc7947 */ /* 0x000fc0000383ffff */
[----:B------:R-:W-:-:S00]  /*11f0*/  NOP ;  /* 0x0000000000007918 */ /* 0x000fc00000000000 */
        /* <DEDUP_REMOVED lines=8> */
.L_x_1:


//--------------------- .nv.global.init           --------------------------
	.section	.nv.global.init,"aw",@progbits
.nv.global.init:
	.type		_$_str,@object
	.size		_$_str,(_$_str_$_2 - _$_str)
_$_str:
        /*0000*/ 	.byte	0x5f, 0x5f, 0x43, 0x55, 0x44, 0x41, 0x5f, 0x46, 0x54, 0x5a, 0x00
	.type		_$_str_$_2,@object
	.size		_$_str_$_2,(.L_1 - _$_str_$_2)
_$_str_$_2:
        /*000b*/ 	.byte	0x5f, 0x5f, 0x43, 0x55, 0x44, 0x41, 0x5f, 0x50, 0x52, 0x45, 0x43, 0x5f, 0x53, 0x51, 0x52, 0x54
        /*001b*/ 	.byte	0x00
.L_1:


//--------------------- .nv.shared.triton_poi_fused__native_batch_norm_legit_no_training__prelu_kernel_22 --------------------------
	.section	.nv.shared.triton_poi_fused__native_batch_norm_legit_no_training__prelu_kernel_22,"aw",@nobits
	.sectionflags	@""
	.align	16
	.zero		1024


//--------------------- .nv.constant0.triton_poi_fused__native_batch_norm_legit_no_training__prelu_kernel_22 --------------------------
	.section	.nv.constant0.triton_poi_fused__native_batch_norm_legit_no_training__prelu_kernel_22,"a",@progbits
	.sectionflags	@""
	.align	4
.nv.constant0.triton_poi_fused__native_batch_norm_legit_no_training__prelu_kernel_22:
	.zero		592
